	.headerflags	@"EF_CUDA_TEXMODE_UNIFIED EF_CUDA_64BIT_ADDRESS EF_CUDA_ACCELERATORS EF_CUDA_SM90 EF_CUDA_VIRTUAL_SM(EF_CUDA_SM90)"
	.elftype	@"ET_EXEC"


//--------------------- .nv.info                  --------------------------
	.section	.nv.info,"",@"SHT_CUDA_INFO"
	.align	4


	//----- nvinfo : EIATTR_REGCOUNT
	.align		4
        /*0000*/ 	.byte	0x04, 0x2f
        /*0002*/ 	.short	(.L_3 - .L_2)
	.align		4
.L_2:
        /*0004*/ 	.word	index@(triton_poi_fused__native_batch_norm_legit_no_training_convolution_relu_2)
        /*0008*/ 	.word	0x00000017


	//----- nvinfo : EIATTR_MIN_STACK_SIZE
	.align		4
.L_3:
        /*000c*/ 	.byte	0x04, 0x12
        /*000e*/ 	.short	(.L_5 - .L_4)
	.align		4
.L_4:
        /*0010*/ 	.word	index@(triton_poi_fused__native_batch_norm_legit_no_training_convolution_relu_2)
        /*0014*/ 	.word	0x00000000


	//----- nvinfo : EIATTR_FRAME_SIZE
	.align		4
.L_5:
        /*0018*/ 	.byte	0x04, 0x11
        /*001a*/ 	.short	(.L_7 - .L_6)
	.align		4
.L_6:
        /*001c*/ 	.word	index@(triton_poi_fused__native_batch_norm_legit_no_training_convolution_relu_2)
        /*0020*/ 	.word	0x00000000


	//----- nvinfo : EIATTR_MIN_STACK_SIZE
	.align		4
.L_7:
        /*0024*/ 	.byte	0x04, 0x12
        /*0026*/ 	.short	(.L_9 - .L_8)
	.align		4
.L_8:
        /*0028*/ 	.word	index@(triton_poi_fused__native_batch_norm_legit_no_training_convolution_relu_2)
        /*002c*/ 	.word	0x00000000
.L_9:


//--------------------- .nv.info.triton_poi_fused__native_batch_norm_legit_no_training_convolution_relu_2 --------------------------
	.section	.nv.info.triton_poi_fused__native_batch_norm_legit_no_training_convolution_relu_2,"",@"SHT_CUDA_INFO"
	.sectionflags	@""
	.align	4


	//----- nvinfo : EIATTR_CUDA_API_VERSION
	.align		4
        /*0000*/ 	.byte	0x04, 0x37
        /*0002*/ 	.short	(.L_11 - .L_10)
.L_10:
        /*0004*/ 	.word	0x0000007c


	//----- nvinfo : EIATTR_KPARAM_INFO
	.align		4
.L_11:
        /*0008*/ 	.byte	0x04, 0x17
        /*000a*/ 	.short	(.L_13 - .L_12)
.L_12:
        /*000c*/ 	.word	0x00000000
        /*0010*/ 	.short	0x0007
        /*0012*/ 	.short	0x0038
        /*0014*/ 	.byte	0x00, 0xf0, 0x11, 0x00


	//----- nvinfo : EIATTR_KPARAM_INFO
	.align		4
.L_13:
        /*0018*/ 	.byte	0x04, 0x17
        /*001a*/ 	.short	(.L_15 - .L_14)
.L_14:
        /*001c*/ 	.word	0x00000000
        /*0020*/ 	.short	0x0006
        /*0022*/ 	.short	0x0030
        /*0024*/ 	.byte	0x00, 0xf4, 0x21, 0x00


	//----- nvinfo : EIATTR_KPARAM_INFO
	.align		4
.L_15:
        /*0028*/ 	.byte	0x04, 0x17
        /*002a*/ 	.short	(.L_17 - .L_16)
.L_16:
        /*002c*/ 	.word	0x00000000
        /*0030*/ 	.short	0x0005
        /*0032*/ 	.short	0x0028
        /*0034*/ 	.byte	0x00, 0xf4, 0x21, 0x00


	//----- nvinfo : EIATTR_KPARAM_INFO
	.align		4
.L_17:
        /*0038*/ 	.byte	0x04, 0x17
        /*003a*/ 	.short	(.L_19 - .L_18)
.L_18:
        /*003c*/ 	.word	0x00000000
        /*0040*/ 	.short	0x0004
        /*0042*/ 	.short	0x0020
        /*0044*/ 	.byte	0x00, 0xf4, 0x21, 0x00


	//----- nvinfo : EIATTR_KPARAM_INFO
	.align		4
.L_19:
        /*0048*/ 	.byte	0x04, 0x17
        /*004a*/ 	.short	(.L_21 - .L_20)
.L_20:
        /*004c*/ 	.word	0x00000000
        /*0050*/ 	.short	0x0003
        /*0052*/ 	.short	0x0018
        /*0054*/ 	.byte	0x00, 0xf4, 0x21, 0x00


	//----- nvinfo : EIATTR_KPARAM_INFO
	.align		4
.L_21:
        /*0058*/ 	.byte	0x04, 0x17
        /*005a*/ 	.short	(.L_23 - .L_22)
.L_22:
        /*005c*/ 	.word	0x00000000
        /*0060*/ 	.short	0x0002
        /*0062*/ 	.short	0x0010
        /*0064*/ 	.byte	0x00, 0xf4, 0x21, 0x00


	//----- nvinfo : EIATTR_KPARAM_INFO
	.align		4
.L_23:
        /*0068*/ 	.byte	0x04, 0x17
        /*006a*/ 	.short	(.L_25 - .L_24)
.L_24:
        /*006c*/ 	.word	0x00000000
        /*0070*/ 	.short	0x0001
        /*0072*/ 	.short	0x0008
        /*0074*/ 	.byte	0x00, 0xf4, 0x21, 0x00


	//----- nvinfo : EIATTR_KPARAM_INFO
	.align		4
.L_25:
        /*0078*/ 	.byte	0x04, 0x17
        /*007a*/ 	.short	(.L_27 - .L_26)
.L_26:
        /*007c*/ 	.word	0x00000000
        /*0080*/ 	.short	0x0000
        /*0082*/ 	.short	0x0000
        /*0084*/ 	.byte	0x00, 0xf4, 0x21, 0x00


	//----- nvinfo : EIATTR_SPARSE_MMA_MASK
	.align		4
.L_27:
        /*0088*/ 	.byte	0x03, 0x50
        /*008a*/ 	.short	0x0000


	//----- nvinfo : EIATTR_MAXREG_COUNT
	.align		4
        /*008c*/ 	.byte	0x03, 0x1b
        /*008e*/ 	.short	0x00ff


	//----- nvinfo : EIATTR_EXIT_INSTR_OFFSETS
	.align		4
        /*0090*/ 	.byte	0x04, 0x1c
        /*0092*/ 	.short	(.L_29 - .L_28)


	//   ....[0]....
.L_28:
        /*0094*/ 	.word	0x00000370


	//   ....[1]....
        /*0098*/ 	.word	0x00000390


	//----- nvinfo : EIATTR_REQNTID
	.align		4
.L_29:
        /*009c*/ 	.byte	0x04, 0x10
        /*009e*/ 	.short	(.L_31 - .L_30)
.L_30:
        /*00a0*/ 	.word	0x00000080
        /*00a4*/ 	.word	0x00000001
        /*00a8*/ 	.word	0x00000001


	//----- nvinfo : EIATTR_CBANK_PARAM_SIZE
	.align		4
.L_31:
        /*00ac*/ 	.byte	0x03, 0x19
        /*00ae*/ 	.short	0x003c


	//----- nvinfo : EIATTR_PARAM_CBANK
	.align		4
        /*00b0*/ 	.byte	0x04, 0x0a
        /*00b2*/ 	.short	(.L_33 - .L_32)
	.align		4
.L_32:
        /*00b4*/ 	.word	index@(.nv.constant0.triton_poi_fused__native_batch_norm_legit_no_training_convolution_relu_2)
        /*00b8*/ 	.short	0x0210
        /*00ba*/ 	.short	0x003c


	//----- nvinfo : EIATTR_SW_WAR
	.align		4
.L_33:
        /*00bc*/ 	.byte	0x04, 0x36
        /*00be*/ 	.short	(.L_35 - .L_34)
.L_34:
        /*00c0*/ 	.word	0x00000008
.L_35:


//--------------------- .nv.callgraph             --------------------------
	.section	.nv.callgraph,"",@"SHT_CUDA_CALLGRAPH"
	.align	4
	.sectionentsize	8
	.align		4
        /*0000*/ 	.word	0x00000000
	.align		4
        /*0004*/ 	.word	0xffffffff
	.align		4
        /*0008*/ 	.word	0x00000000
	.align		4
        /*000c*/ 	.word	0xfffffffe
	.align		4
        /*0010*/ 	.word	0x00000000
	.align		4
        /*0014*/ 	.word	0xfffffffd
	.align		4
        /*0018*/ 	.word	0x00000000
	.align		4
        /*001c*/ 	.word	0xfffffffc


//--------------------- .nv.constant4             --------------------------
	.section	.nv.constant4,"a",@progbits
	.align	8
	.align		8
.nv.constant4:
        /*0000*/ 	.dword	_$_str
	.align		8
        /*0008*/ 	.dword	_$_str_$_2


//--------------------- .text.triton_poi_fused__native_batch_norm_legit_no_training_convolution_relu_2 --------------------------
	.section	.text.triton_poi_fused__native_batch_norm_legit_no_training_convolution_relu_2,"ax",@progbits
	.align	128
        .global         triton_poi_fused__native_batch_norm_legit_no_training_convolution_relu_2
        .type           triton_poi_fused__native_batch_norm_legit_no_training_convolution_relu_2,@function
        .size           triton_poi_fused__native_batch_norm_legit_no_training_convolution_relu_2,(.L_x_1 - triton_poi_fused__native_batch_norm_legit_no_training_convolution_relu_2)
        .other          triton_poi_fused__native_batch_norm_legit_no_training_convolution_relu_2,@"STO_CUDA_ENTRY STV_DEFAULT"
triton_poi_fused__native_batch_norm_legit_no_training_convolution_relu_2:
.text.triton_poi_fused__native_batch_norm_legit_no_training_convolution_relu_2:
[----:B------:R-:W0:Y:S01]  /*0000*/  LDC R1, c[0x0][0x28] ;  /* 0x00000a00ff017b82 */ /* 0x000e220000000800 */
[----:B------:R-:W1:Y:S07]  /*0010*/  S2R R0, SR_TID.X ;  /* 0x0000000000007919 */ /* 0x000e6e0000002100 */
[----:B------:R-:W2:Y:S01]  /*0020*/  LDC.64 R12, c[0x0][0x228] ;  /* 0x00008a00ff0c7b82 */ /* 0x000ea20000000a00 */
[----:B------:R-:W-:Y:S01]  /*0030*/  CS2R R4, SRZ ;  /* 0x0000000000047805 */ /* 0x000fe2000001ff00 */
[----:B------:R-:W-:Y:S01]  /*0040*/  ULDC.64 UR4, c[0x0][0x208] ;  /* 0x0000820000047ab9 */ /* 0x000fe20000000a00 */
[----:B------:R-:W3:Y:S05]  /*0050*/  S2R R3, SR_CTAID.X ;  /* 0x0000000000037919 */ /* 0x000eea0000002500 */
[----:B------:R-:W4:Y:S08]  /*0060*/  LDC.64 R10, c[0x0][0x218] ;  /* 0x00008600ff0a7b82 */ /* 0x000f300000000a00 */
[----:B------:R-:W5:Y:S08]  /*0070*/  LDC.64 R14, c[0x0][0x220] ;  /* 0x00008800ff0e7b82 */ /* 0x000f700000000a00 */
[----:B------:R-:W5:Y:S01]  /*0080*/  LDC.64 R16, c[0x0][0x230] ;  /* 0x00008c00ff107b82 */ /* 0x000f620000000a00 */
[----:B-1----:R-:W-:-:S07]  /*0090*/  LOP3.LUT R0, R0, 0x7f, RZ, 0xc0, !PT ;  /* 0x0000007f00007812 */ /* 0x002fce00078ec0ff */
[----:B------:R-:W1:Y:S01]  /*00a0*/  LDC.64 R6, c[0x0][0x238] ;  /* 0x00008e00ff067b82 */ /* 0x000e620000000a00 */
[----:B---3--:R-:W-:Y:S02]  /*00b0*/  SHF.R.S32.HI R2, RZ, 0x18, R3 ;  /* 0x00000018ff027819 */ /* 0x008fe40000011403 */
[----:B------:R-:W-:Y:S02]  /*00c0*/  LEA R0, R3, R0, 0x7 ;  /* 0x0000000003007211 */ /* 0x000fe400078e38ff */
[----:B------:R-:W-:Y:S02]  /*00d0*/  SGXT R3, R2, 0x1 ;  /* 0x000000010203781a */ /* 0x000fe40000000200 */
[----:B------:R-:W-:Y:S02]  /*00e0*/  ISETP.GE.AND P0, PT, R0, 0x100, PT ;  /* 0x000001000000780c */ /* 0x000fe40003f06270 */
[----:B------:R-:W-:-:S04]  /*00f0*/  LEA.HI R3, R3, R0, RZ, 0x4 ;  /* 0x0000000003037211 */ /* 0x000fc800078f20ff */
[----:B------:R-:W-:-:S04]  /*0100*/  SHF.R.S32.HI R3, RZ, 0x4, R3 ;  /* 0x00000004ff037819 */ /* 0x000fc80000011403 */
[----:B------:R-:W-:-:S04]  /*0110*/  LEA.HI R2, R3, R3, RZ, 0x2 ;  /* 0x0000000303027211 */ /* 0x000fc800078f10ff */
[----:B------:R-:W-:-:S04]  /*0120*/  LOP3.LUT R2, R2, 0xfffffffc, RZ, 0xc0, !PT ;  /* 0xfffffffc02027812 */ /* 0x000fc800078ec0ff */
[----:B------:R-:W-:Y:S02]  /*0130*/  IADD3 R19, R3, -R2, RZ ;  /* 0x8000000203137210 */ /* 0x000fe40007ffe0ff */
[----:B------:R-:W3:Y:S03]  /*0140*/  LDC.64 R2, c[0x0][0x210] ;  /* 0x00008400ff027b82 */ /* 0x000ee60000000a00 */
[----:B--2---:R-:W-:-:S05]  /*0150*/  IMAD.WIDE R12, R19, 0x4, R12 ;  /* 0x00000004130c7825 */ /* 0x004fca00078e020c */
[----:B------:R5:W2:Y:S01]  /*0160*/  @!P0 LDG.E.EL R4, desc[UR4][R12.64] ;  /* 0x000000040c048981 */ /* 0x000aa2000c2e1900 */
[----:B------:R-:W-:Y:S01]  /*0170*/  CS2R R8, SRZ ;  /* 0x0000000000087805 */ /* 0x000fe2000001ff00 */
[----:B----4-:R-:W-:-:S05]  /*0180*/  IMAD.WIDE R10, R19, 0x4, R10 ;  /* 0x00000004130a7825 */ /* 0x010fca00078e020a */
[----:B------:R4:W2:Y:S01]  /*0190*/  @!P0 LDG.E.EL R8, desc[UR4][R10.64] ;  /* 0x000000040a088981 */ /* 0x0008a2000c2e1900 */
[----:B-----5:R-:W-:-:S04]  /*01a0*/  IMAD.WIDE R12, R19, 0x4, R14 ;  /* 0x00000004130c7825 */ /* 0x020fc800078e020e */
[----:B---3--:R-:W-:Y:S01]  /*01b0*/  IMAD.WIDE R2, R0, 0x4, R2 ;  /* 0x0000000400027825 */ /* 0x008fe200078e0202 */
[----:B------:R-:W3:Y:S04]  /*01c0*/  @!P0 LDG.E.EL R9, desc[UR4][R12.64] ;  /* 0x000000040c098981 */ /* 0x000ee8000c2e1900 */
[----:B------:R-:W5:Y:S01]  /*01d0*/  @!P0 LDG.E R5, desc[UR4][R2.64] ;  /* 0x0000000402058981 */ /* 0x000f62000c1e1900 */
[----:B0-----:R-:W-:-:S04]  /*01e0*/  IMAD.WIDE R14, R19, 0x4, R16 ;  /* 0x00000004130e7825 */ /* 0x001fc800078e0210 */
[----:B-1----:R-:W-:Y:S01]  /*01f0*/  IMAD.WIDE R16, R19, 0x4, R6 ;  /* 0x0000000413107825 */ /* 0x002fe200078e0206 */
[----:B------:R-:W-:Y:S01]  /*0200*/  CS2R R18, SRZ ;  /* 0x0000000000127805 */ /* 0x000fe2000001ff00 */
[----:B----4-:R-:W-:Y:S01]  /*0210*/  HFMA2.MMA R11, -RZ, RZ, 1.625, 0 ;  /* 0x3e800000ff0b7435 */ /* 0x010fe200000001ff */
[----:B------:R-:W0:Y:S04]  /*0220*/  LDC.64 R6, c[0x0][0x240] ;  /* 0x00009000ff067b82 */ /* 0x000e280000000a00 */
[----:B------:R-:W4:Y:S04]  /*0230*/  @!P0 LDG.E.EL R18, desc[UR4][R14.64] ;  /* 0x000000040e128981 */ /* 0x000f28000c2e1900 */
[----:B------:R-:W4:Y:S01]  /*0240*/  @!P0 LDG.E.EL R19, desc[UR4][R16.64] ;  /* 0x0000000410138981 */ /* 0x000f22000c2e1900 */
[----:B0-----:R-:W-:-:S04]  /*0250*/  IMAD.WIDE R6, R0, 0x4, R6 ;  /* 0x0000000400067825 */ /* 0x001fc800078e0206 */
[----:B--2---:R-:W-:-:S04]  /*0260*/  FADD R4, R4, 9.9999997473787516356e-06 ;  /* 0x3727c5ac04047421 */ /* 0x004fc80000000000 */
[----:B------:R-:W0:Y:S02]  /*0270*/  MUFU.SQRT R20, R4 ;  /* 0x0000000400147308 */ /* 0x000e240000002000 */
[C---:B0-----:R-:W-:Y:S02]  /*0280*/  FSETP.GT.AND P1, PT, R20.reuse, 8.50705917302346158658e+37, PT ;  /* 0x7e8000001400780b */ /* 0x041fe40003f24000 */
[----:B------:R-:W-:-:S11]  /*0290*/  FSETP.GEU.AND P2, PT, R20, 1.175494350822287508e-38, PT ;  /* 0x008000001400780b */ /* 0x000fd60003f4e000 */
[----:B------:R-:W-:-:S04]  /*02a0*/  @P1 FMUL R20, R20, 0.25 ;  /* 0x3e80000014141820 */ /* 0x000fc80000400000 */
[----:B------:R-:W-:-:S06]  /*02b0*/  @!P2 FMUL R20, R20, 16777216 ;  /* 0x4b8000001414a820 */ /* 0x000fcc0000400000 */
[----:B------:R-:W0:Y:S01]  /*02c0*/  MUFU.RCP R20, R20 ;  /* 0x0000001400147308 */ /* 0x000e220000001000 */
[----:B------:R-:W-:Y:S01]  /*02d0*/  FSEL R11, R11, 1, P1 ;  /* 0x3f8000000b0b7808 */ /* 0x000fe20000800000 */
[----:B-----5:R-:W-:-:S04]  /*02e0*/  FADD R5, R8, R5 ;  /* 0x0000000508057221 */ /* 0x020fc80000000000 */
[----:B------:R-:W-:Y:S01]  /*02f0*/  @!P2 FMUL R11, R11, 16777216 ;  /* 0x4b8000000b0ba820 */ /* 0x000fe20000400000 */
[----:B---3--:R-:W-:-:S03]  /*0300*/  FADD R9, R5, -R9 ;  /* 0x8000000905097221 */ /* 0x008fc60000000000 */
[----:B0-----:R-:W-:-:S04]  /*0310*/  FMUL R4, R20, R11 ;  /* 0x0000000b14047220 */ /* 0x001fc80000400000 */
[----:B------:R-:W-:-:S04]  /*0320*/  FMUL R4, R9, R4 ;  /* 0x0000000409047220 */ /* 0x000fc80000400000 */
[----:B----4-:R-:W-:Y:S01]  /*0330*/  FFMA R4, R4, R18, R19 ;  /* 0x0000001204047223 */ /* 0x010fe20000000013 */
[----:B------:R0:W-:Y:S04]  /*0340*/  @!P0 STG.E desc[UR4][R2.64], R5 ;  /* 0x0000000502008986 */ /* 0x0001e8000c101904 */
[----:B------:R-:W-:-:S04]  /*0350*/  FSETP.GEU.AND P1, PT, R4, RZ, PT ;  /* 0x000000ff0400720b */ /* 0x000fc80003f2e000 */
[----:B------:R-:W-:Y:S01]  /*0360*/  FSEL R9, R4, RZ, P1 ;  /* 0x000000ff04097208 */ /* 0x000fe20000800000 */
[----:B0-----:R-:W-:Y:S08]  /*0370*/  @P0 EXIT ;  /* 0x000000000000094d */ /* 0x001ff00003800000 */
[----:B------:R-:W-:Y:S01]  /*0380*/  STG.E desc[UR4][R6.64], R9 ;  /* 0x0000000906007986 */ /* 0x000fe2000c101904 */
[----:B------:R-:W-:Y:S05]  /*0390*/  EXIT ;  /* 0x000000000000794d */ /* 0x000fea0003800000 */
.L_x_0:
[----:B------:R-:W-:-:S00]  /*03a0*/  BRA `(.L_x_0) ;  /* 0xfffffffc00fc7947 */ /* 0x000fc0000383ffff */
[----:B------:R-:W-:-:S00]  /*03b0*/  NOP ;  /* 0x0000000000007918 */ /* 0x000fc00000000000 */
        /* <DEDUP_REMOVED lines=12> */
.L_x_1:


//--------------------- .nv.global.init           --------------------------
	.section	.nv.global.init,"aw",@progbits
.nv.global.init:
	.type		_$_str,@object
	.size		_$_str,(_$_str_$_2 - _$_str)
_$_str:
        /*0000*/ 	.byte	0x5f, 0x5f, 0x43, 0x55, 0x44, 0x41, 0x5f, 0x46, 0x54, 0x5a, 0x00
	.type		_$_str_$_2,@object
	.size		_$_str_$_2,(.L_1 - _$_str_$_2)
_$_str_$_2:
        /*000b*/ 	.byte	0x5f, 0x5f, 0x43, 0x55, 0x44, 0x41, 0x5f, 0x50, 0x52, 0x45, 0x43, 0x5f, 0x53, 0x51, 0x52, 0x54
        /*001b*/ 	.byte	0x00
.L_1:


//--------------------- .nv.constant0.triton_poi_fused__native_batch_norm_legit_no_training_convolution_relu_2 --------------------------
	.section	.nv.constant0.triton_poi_fused__native_batch_norm_legit_no_training_convolution_relu_2,"a",@progbits
	.sectionflags	@""
	.align	4
.nv.constant0.triton_poi_fused__native_batch_norm_legit_no_training_convolution_relu_2:
	.zero		588
